//
// Generated by NVIDIA NVVM Compiler
//
// Compiler Build ID: CL-36424714
// Cuda compilation tools, release 13.0, V13.0.88
// Based on NVVM 20.0.0
//

.version 9.0
.target sm_100
.address_size 64

	// .globl	kernel_vexp10

.visible .entry kernel_vexp10(
	.param .u64 .ptr .align 1 kernel_vexp10_param_0
)
{
	.reg .pred 	%p<5>;
	.reg .b32 	%r<20>;
	.reg .b32 	%f<3>;
	.reg .b64 	%rd<5>;
	.reg .b64 	%fd<29>;

	ld.param.u64 	%rd2, [kernel_vexp10_param_0];
	cvta.to.global.u64 	%rd3, %rd2;
	mov.u32 	%r5, %ctaid.x;
	mov.u32 	%r6, %ntid.x;
	mov.u32 	%r7, %tid.x;
	mad.lo.s32 	%r8, %r5, %r6, %r7;
	mul.wide.s32 	%rd4, %r8, 8;
	add.s64 	%rd1, %rd3, %rd4;
	ld.global.f64 	%fd1, [%rd1];
	fma.rn.f64 	%fd6, %fd1, 0d400A934F0979A371, 0d4338000000000000;
	{
	.reg .b32 %temp; 
	mov.b64 	{%r1, %temp}, %fd6;
	}
	mov.f64 	%fd7, 0dC338000000000000;
	add.rn.f64 	%fd8, %fd6, %fd7;
	fma.rn.f64 	%fd9, %fd8, 0dBFD34413509F79FF, %fd1;
	fma.rn.f64 	%fd10, %fd8, 0d3C49DC1DA994FD21, %fd9;
	mul.f64 	%fd11, %fd10, 0dBCAF48AD494EA3E9;
	fma.rn.f64 	%fd12, %fd10, 0d40026BB1BBB55516, %fd11;
	fma.rn.f64 	%fd13, %fd12, 0d3E5ADE1569CE2BDF, 0d3E928AF3FCA213EA;
	fma.rn.f64 	%fd14, %fd13, %fd12, 0d3EC71DEE62401315;
	fma.rn.f64 	%fd15, %fd14, %fd12, 0d3EFA01997C89EB71;
	fma.rn.f64 	%fd16, %fd15, %fd12, 0d3F2A01A014761F65;
	fma.rn.f64 	%fd17, %fd16, %fd12, 0d3F56C16C1852B7AF;
	fma.rn.f64 	%fd18, %fd17, %fd12, 0d3F81111111122322;
	fma.rn.f64 	%fd19, %fd18, %fd12, 0d3FA55555555502A1;
	fma.rn.f64 	%fd20, %fd19, %fd12, 0d3FC5555555555511;
	fma.rn.f64 	%fd21, %fd20, %fd12, 0d3FE000000000000B;
	fma.rn.f64 	%fd22, %fd21, %fd12, 0d3FF0000000000000;
	fma.rn.f64 	%fd23, %fd22, %fd12, 0d3FF0000000000000;
	{
	.reg .b32 %temp; 
	mov.b64 	{%r2, %temp}, %fd23;
	}
	{
	.reg .b32 %temp; 
	mov.b64 	{%temp, %r3}, %fd23;
	}
	shl.b32 	%r9, %r1, 20;
	add.s32 	%r10, %r9, %r3;
	mov.b64 	%fd28, {%r2, %r10};
	{
	.reg .b32 %temp; 
	mov.b64 	{%temp, %r4}, %fd1;
	}
	mov.b32 	%f2, %r4;
	abs.f32 	%f1, %f2;
	setp.lt.f32 	%p1, %f1, 0f40733A71;
	@%p1 bra 	$L__BB0_3;
	setp.lt.s32 	%p2, %r4, 0;
	selp.f64 	%fd24, 0d0000000000000000, 0d7FF0000000000000, %p2;
	setp.nan.f64 	%p3, %fd1, %fd1;
	add.f64 	%fd25, %fd1, %fd1;
	selp.f64 	%fd28, %fd25, %fd24, %p3;
	setp.geu.f32 	%p4, %f1, 0f407439B8;
	@%p4 bra 	$L__BB0_3;
	shr.u32 	%r11, %r1, 31;
	add.s32 	%r12, %r1, %r11;
	shr.s32 	%r13, %r12, 1;
	shl.b32 	%r14, %r13, 20;
	add.s32 	%r15, %r3, %r14;
	mov.b64 	%fd26, {%r2, %r15};
	sub.s32 	%r16, %r1, %r13;
	shl.b32 	%r17, %r16, 20;
	add.s32 	%r18, %r17, 1072693248;
	mov.b32 	%r19, 0;
	mov.b64 	%fd27, {%r19, %r18};
	mul.f64 	%fd28, %fd27, %fd26;
$L__BB0_3:
	st.global.f64 	[%rd1], %fd28;
	ret;

}


// ===== COMPILED SASS (sm_100) =====

	.target	sm_100

	.elftype	@"ET_EXEC"


//--------------------- .note.nv.tkinfo           --------------------------
	.section	.note.nv.tkinfo,"",@"SHT_NOTE"
	.sectionflags	@"SHF_NOTE_NV_TKINFO"
	.tkinfo
        /*0018*/ 	.word	0x00000002
        /*0030*/ 	.string	""
        /*0030*/ 	.string	"ptxas"
        /*0030*/ 	.string	"Cuda compilation tools, release 13.0, V13.0.88"
        /*0030*/ 	.string	"Build cuda_13.0.r13.0/compiler.36424714_0"
        /*0030*/ 	.string	"-arch sm_100 -m 64 "



//--------------------- .note.nv.cuinfo           --------------------------
	.section	.note.nv.cuinfo,"",@"SHT_NOTE"
	.sectionflags	@"SHF_NOTE_NV_CUINFO"
        /*0018*/ 	.short	0x0002
        /*001a*/ 	.short	0x0064
        /*001c*/ 	.short	0x0082
	.zero		2


//--------------------- .nv.info                  --------------------------
	.section	.nv.info,"",@"SHT_CUDA_INFO"
	.align	4


	//----- nvinfo : EIATTR_REGCOUNT
	.align		4
        /*0000*/ 	.byte	0x04, 0x2f
        /*0002*/ 	.short	(.L_1 - .L_0)
	.align		4
.L_0:
        /*0004*/ 	.word	index@(kernel_vexp10)
        /*0008*/ 	.word	0x0000000e


	//----- nvinfo : EIATTR_FRAME_SIZE
	.align		4
.L_1:
        /*000c*/ 	.byte	0x04, 0x11
        /*000e*/ 	.short	(.L_3 - .L_2)
	.align		4
.L_2:
        /*0010*/ 	.word	index@(kernel_vexp10)
        /*0014*/ 	.word	0x00000000


	//----- nvinfo : EIATTR_MIN_STACK_SIZE
	.align		4
.L_3:
        /*0018*/ 	.byte	0x04, 0x12
        /*001a*/ 	.short	(.L_5 - .L_4)
	.align		4
.L_4:
        /*001c*/ 	.word	index@(kernel_vexp10)
        /*0020*/ 	.word	0x00000000
.L_5:


//--------------------- .nv.compat                --------------------------
	.section	.nv.compat,"",@"SHT_CUDA_COMPAT_INFO"
	.align	4
        /*0000*/ 	.byte	0x02, 0x09, 0x00, 0x00, 0x02, 0x02, 0x01, 0x00, 0x02, 0x05, 0x05, 0x00, 0x03, 0x07, 0x01, 0x01
        /*0010*/ 	.byte	0x02, 0x03, 0x00, 0x00, 0x02, 0x06, 0x01, 0x00, 0x04, 0x0b, 0x08, 0x00, 0x01, 0x00, 0x00, 0x00
        /*0020*/ 	.byte	0x00, 0x00, 0x00, 0x00


//--------------------- .nv.info.kernel_vexp10    --------------------------
	.section	.nv.info.kernel_vexp10,"",@"SHT_CUDA_INFO"
	.sectionflags	@""
	.align	4


	//----- nvinfo : EIATTR_CUDA_API_VERSION
	.align		4
        /*0000*/ 	.byte	0x04, 0x37
        /*0002*/ 	.short	(.L_7 - .L_6)
.L_6:
        /*0004*/ 	.word	0x00000082


	//----- nvinfo : EIATTR_KPARAM_INFO
	.align		4
.L_7:
        /*0008*/ 	.byte	0x04, 0x17
        /*000a*/ 	.short	(.L_9 - .L_8)
.L_8:
        /*000c*/ 	.word	0x00000000
        /*0010*/ 	.short	0x0000
        /*0012*/ 	.short	0x0000
        /*0014*/ 	.byte	0x00, 0xf5, 0x21, 0x00


	//----- nvinfo : EIATTR_SPARSE_MMA_MASK
	.align		4
.L_9:
        /*0018*/ 	.byte	0x03, 0x50
        /*001a*/ 	.short	0x0000


	//----- nvinfo : EIATTR_MAXREG_COUNT
	.align		4
        /*001c*/ 	.byte	0x03, 0x1b
        /*001e*/ 	.short	0x00ff


	//----- nvinfo : EIATTR_MERCURY_ISA_VERSION
	.align		4
        /*0020*/ 	.byte	0x03, 0x5f
        /*0022*/ 	.short	0x0101


	//----- nvinfo : EIATTR_VRC_CTA_INIT_COUNT
	.align		4
        /*0024*/ 	.byte	0x02, 0x4a
	.zero		1
	.zero		1


	//----- nvinfo : EIATTR_EXIT_INSTR_OFFSETS
	.align		4
        /*0028*/ 	.byte	0x04, 0x1c
        /*002a*/ 	.short	(.L_11 - .L_10)


	//   ....[0]....
.L_10:
        /*002c*/ 	.word	0x000004d0


	//----- nvinfo : EIATTR_CRS_STACK_SIZE
	.align		4
.L_11:
        /*0030*/ 	.byte	0x04, 0x1e
        /*0032*/ 	.short	(.L_13 - .L_12)
.L_12:
        /*0034*/ 	.word	0x00000000


	//----- nvinfo : EIATTR_CBANK_PARAM_SIZE
	.align		4
.L_13:
        /*0038*/ 	.byte	0x03, 0x19
        /*003a*/ 	.short	0x0008


	//----- nvinfo : EIATTR_PARAM_CBANK
	.align		4
        /*003c*/ 	.byte	0x04, 0x0a
        /*003e*/ 	.short	(.L_15 - .L_14)
	.align		4
.L_14:
        /*0040*/ 	.word	index@(.nv.constant0.kernel_vexp10)
        /*0044*/ 	.short	0x0380
        /*0046*/ 	.short	0x0008


	//----- nvinfo : EIATTR_SW_WAR
	.align		4
.L_15:
        /*0048*/ 	.byte	0x04, 0x36
        /*004a*/ 	.short	(.L_17 - .L_16)
.L_16:
        /*004c*/ 	.word	0x00000008
.L_17:


//--------------------- .nv.callgraph             --------------------------
	.section	.nv.callgraph,"",@"SHT_CUDA_CALLGRAPH"
	.align	4
	.sectionentsize	8
	.align		4
        /*0000*/ 	.word	0x00000000
	.align		4
        /*0004*/ 	.word	0xffffffff
	.align		4
        /*0008*/ 	.word	0x00000000
	.align		4
        /*000c*/ 	.word	0xfffffffe
	.align		4
        /*0010*/ 	.word	0x00000000
	.align		4
        /*0014*/ 	.word	0xfffffffd
	.align		4
        /*0018*/ 	.word	0x00000000
	.align		4
        /*001c*/ 	.word	0xfffffffc


//--------------------- .text.kernel_vexp10       --------------------------
	.section	.text.kernel_vexp10,"ax",@progbits
	.align	128
        .global         kernel_vexp10
        .type           kernel_vexp10,@function
        .size           kernel_vexp10,(.L_x_3 - kernel_vexp10)
        .other          kernel_vexp10,@"STO_CUDA_ENTRY STV_DEFAULT"
kernel_vexp10:
.text.kernel_vexp10:
[----:B------:R-:W-:Y:S01]  /*0000*/  LDC R1, c[0x0][0x37c] ;  /* 0x0000df00ff017b82 */ /* 0x000fe20000000800 */
[----:B------:R-:W0:Y:S07]  /*0010*/  S2R R0, SR_TID.X ;  /* 0x0000000000007919 */ /* 0x000e2e0000002100 */
[----:B------:R-:W0:Y:S01]  /*0020*/  S2UR UR6, SR_CTAID.X ;  /* 0x00000000000679c3 */ /* 0x000e220000002500 */
[----:B------:R-:W1:Y:S07]  /*0030*/  LDCU.64 UR4, c[0x0][0x358] ;  /* 0x00006b00ff0477ac */ /* 0x000e6e0008000a00 */
[----:B------:R-:W0:Y:S08]  /*0040*/  LDC R5, c[0x0][0x360] ;  /* 0x0000d800ff057b82 */ /* 0x000e300000000800 */
[----:B------:R-:W2:Y:S01]  /*0050*/  LDC.64 R2, c[0x0][0x380] ;  /* 0x0000e000ff027b82 */ /* 0x000ea20000000a00 */
[----:B0-----:R-:W-:-:S04]  /*0060*/  IMAD R5, R5, UR6, R0 ;  /* 0x0000000605057c24 */ /* 0x001fc8000f8e0200 */
[----:B--2---:R-:W-:-:S05]  /*0070*/  IMAD.WIDE R2, R5, 0x8, R2 ;  /* 0x0000000805027825 */ /* 0x004fca00078e0202 */
[----:B-1----:R-:W2:Y:S01]  /*0080*/  LDG.E.64 R4, desc[UR4][R2.64] ;  /* 0x0000000402047981 */ /* 0x002ea2000c1e1b00 */
[----:B------:R-:W-:Y:S01]  /*0090*/  IMAD.MOV.U32 R6, RZ, RZ, 0x979a371 ;  /* 0x0979a371ff067424 */ /* 0x000fe200078e00ff */
[----:B------:R-:W-:Y:S01]  /*00a0*/  UMOV UR6, 0x509f79ff ;  /* 0x509f79ff00067882 */ /* 0x000fe20000000000 */
[----:B------:R-:W-:Y:S01]  /*00b0*/  IMAD.MOV.U32 R7, RZ, RZ, 0x400a934f ;  /* 0x400a934fff077424 */ /* 0x000fe200078e00ff */
[----:B------:R-:W-:Y:S01]  /*00c0*/  UMOV UR7, 0x3fd34413 ;  /* 0x3fd3441300077882 */ /* 0x000fe20000000000 */
[----:B------:R-:W-:Y:S04]  /*00d0*/  BSSY.RECONVERGENT B0, `(.L_x_0) ;  /* 0x000003e000007945 */ /* 0x000fe80003800200 */
[----:B--2---:R-:W-:Y:S01]  /*00e0*/  DFMA R6, R4, R6, 6.75539944105574400000e+15 ;  /* 0x433800000406742b */ /* 0x004fe20000000006 */
[----:B------:R-:W-:-:S07]  /*00f0*/  FSETP.GEU.AND P0, PT, |R5|, 3.8004419803619384766, PT ;  /* 0x40733a710500780b */ /* 0x000fce0003f0e200 */
[----:B------:R-:W-:-:S08]  /*0100*/  DADD R8, R6, -6.75539944105574400000e+15 ;  /* 0xc338000006087429 */ /* 0x000fd00000000000 */
[----:B------:R-:W-:Y:S01]  /*0110*/  DFMA R10, R8, -UR6, R4 ;  /* 0x80000006080a7c2b */ /* 0x000fe20008000004 */
[----:B------:R-:W-:Y:S01]  /*0120*/  UMOV UR6, 0xa994fd21 ;  /* 0xa994fd2100067882 */ /* 0x000fe20000000000 */
[----:B------:R-:W-:-:S06]  /*0130*/  UMOV UR7, 0x3c49dc1d ;  /* 0x3c49dc1d00077882 */ /* 0x000fcc0000000000 */
[----:B------:R-:W-:Y:S01]  /*0140*/  DFMA R8, R8, UR6, R10 ;  /* 0x0000000608087c2b */ /* 0x000fe2000800000a */
[----:B------:R-:W-:Y:S01]  /*0150*/  UMOV UR6, 0x494ea3e9 ;  /* 0x494ea3e900067882 */ /* 0x000fe20000000000 */
[----:B------:R-:W-:-:S06]  /*0160*/  UMOV UR7, 0x3caf48ad ;  /* 0x3caf48ad00077882 */ /* 0x000fcc0000000000 */
[----:B------:R-:W-:Y:S01]  /*0170*/  DMUL R10, R8, -UR6 ;  /* 0x80000006080a7c28 */ /* 0x000fe20008000000 */
[----:B------:R-:W-:Y:S01]  /*0180*/  UMOV UR6, 0xbbb55516 ;  /* 0xbbb5551600067882 */ /* 0x000fe20000000000 */
[----:B------:R-:W-:-:S06]  /*0190*/  UMOV UR7, 0x40026bb1 ;  /* 0x40026bb100077882 */ /* 0x000fcc0000000000 */
[----:B------:R-:W-:Y:S01]  /*01a0*/  DFMA R8, R8, UR6, R10 ;  /* 0x0000000608087c2b */ /* 0x000fe2000800000a */
[----:B------:R-:W-:Y:S01]  /*01b0*/  UMOV UR6, 0x69ce2bdf ;  /* 0x69ce2bdf00067882 */ /* 0x000fe20000000000 */
[----:B------:R-:W-:Y:S01]  /*01c0*/  IMAD.MOV.U32 R10, RZ, RZ, -0x35dec16 ;  /* 0xfca213eaff0a7424 */ /* 0x000fe200078e00ff */
[----:B------:R-:W-:Y:S01]  /*01d0*/  UMOV UR7, 0x3e5ade15 ;  /* 0x3e5ade1500077882 */ /* 0x000fe20000000000 */
[----:B------:R-:W-:-:S06]  /*01e0*/  IMAD.MOV.U32 R11, RZ, RZ, 0x3e928af3 ;  /* 0x3e928af3ff0b7424 */ /* 0x000fcc00078e00ff */
[----:B------:R-:W-:Y:S01]  /*01f0*/  DFMA R10, R8, UR6, R10 ;  /* 0x00000006080a7c2b */ /* 0x000fe2000800000a */
[----:B------:R-:W-:Y:S01]  /*0200*/  UMOV UR6, 0x62401315 ;  /* 0x6240131500067882 */ /* 0x000fe20000000000 */
[----:B------:R-:W-:-:S06]  /*0210*/  UMOV UR7, 0x3ec71dee ;  /* 0x3ec71dee00077882 */ /* 0x000fcc0000000000 */
[----:B------:R-:W-:Y:S01]  /*0220*/  DFMA R10, R8, R10, UR6 ;  /* 0x00000006080a7e2b */ /* 0x000fe2000800000a */
        /* <DEDUP_REMOVED lines=20> */
[----:B------:R-:W-:-:S08]  /*0370*/  DFMA R10, R8, R10, UR6 ;  /* 0x00000006080a7e2b */ /* 0x000fd0000800000a */
[----:B------:R-:W-:-:S08]  /*0380*/  DFMA R10, R8, R10, 1 ;  /* 0x3ff00000080a742b */ /* 0x000fd0000000000a */
[----:B------:R-:W-:-:S10]  /*0390*/  DFMA R10, R8, R10, 1 ;  /* 0x3ff00000080a742b */ /* 0x000fd4000000000a */
[----:B------:R-:W-:Y:S01]  /*03a0*/  LEA R9, R6, R11, 0x14 ;  /* 0x0000000b06097211 */ /* 0x000fe200078ea0ff */
[----:B------:R-:W-:Y:S01]  /*03b0*/  IMAD.MOV.U32 R8, RZ, RZ, R10 ;  /* 0x000000ffff087224 */ /* 0x000fe200078e000a */
[----:B------:R-:W-:Y:S06]  /*03c0*/  @!P0 BRA `(.L_x_1) ;  /* 0x0000000000388947 */ /* 0x000fec0003800000 */
[C---:B------:R-:W-:Y:S01]  /*03d0*/  FSETP.GEU.AND P2, PT, |R5|.reuse, 3.8160228729248046875, PT ;  /* 0x407439b80500780b */ /* 0x040fe20003f4e200 */
[C-C-:B------:R-:W-:Y:S01]  /*03e0*/  DADD R8, R4.reuse, R4.reuse ;  /* 0x0000000004087229 */ /* 0x140fe20000000004 */
[----:B------:R-:W-:Y:S01]  /*03f0*/  ISETP.GE.AND P1, PT, R5, RZ, PT ;  /* 0x000000ff0500720c */ /* 0x000fe20003f26270 */
[----:B------:R-:W-:-:S03]  /*0400*/  DSETP.NAN.AND P0, PT, R4, R4, PT ;  /* 0x000000040400722a */ /* 0x000fc60003f08000 */
[----:B------:R-:W-:-:S05]  /*0410*/  FSEL R7, RZ, +QNAN , !P1 ;  /* 0x7ff00000ff077808 */ /* 0x000fca0004800000 */
[----:B------:R-:W-:Y:S02]  /*0420*/  FSEL R8, R8, RZ, P0 ;  /* 0x000000ff08087208 */ /* 0x000fe40000000000 */
[----:B------:R-:W-:Y:S02]  /*0430*/  @!P2 LEA.HI R0, R6, R6, RZ, 0x1 ;  /* 0x000000060600a211 */ /* 0x000fe400078f08ff */
[----:B------:R-:W-:Y:S02]  /*0440*/  FSEL R9, R9, R7, P0 ;  /* 0x0000000709097208 */ /* 0x000fe40000000000 */
[----:B------:R-:W-:-:S04]  /*0450*/  @!P2 SHF.R.S32.HI R5, RZ, 0x1, R0 ;  /* 0x00000001ff05a819 */ /* 0x000fc80000011400 */
[----:B------:R-:W-:Y:S01]  /*0460*/  @!P2 LEA R11, R5, R11, 0x14 ;  /* 0x0000000b050ba211 */ /* 0x000fe200078ea0ff */
[----:B------:R-:W-:-:S05]  /*0470*/  @!P2 IMAD.IADD R4, R6, 0x1, -R5 ;  /* 0x000000010604a824 */ /* 0x000fca00078e0a05 */
[----:B------:R-:W-:Y:S01]  /*0480*/  @!P2 LEA R5, R4, 0x3ff00000, 0x14 ;  /* 0x3ff000000405a811 */ /* 0x000fe200078ea0ff */
[----:B------:R-:W-:-:S06]  /*0490*/  @!P2 IMAD.MOV.U32 R4, RZ, RZ, RZ ;  /* 0x000000ffff04a224 */ /* 0x000fcc00078e00ff */
[----:B------:R-:W-:-:S11]  /*04a0*/  @!P2 DMUL R8, R10, R4 ;  /* 0x000000040a08a228 */ /* 0x000fd60000000000 */
.L_x_1:
[----:B------:R-:W-:Y:S05]  /*04b0*/  BSYNC.RECONVERGENT B0 ;  /* 0x0000000000007941 */ /* 0x000fea0003800200 */
.L_x_0:
[----:B------:R-:W-:Y:S01]  /*04c0*/  STG.E.64 desc[UR4][R2.64], R8 ;  /* 0x0000000802007986 */ /* 0x000fe2000c101b04 */
[----:B------:R-:W-:Y:S05]  /*04d0*/  EXIT ;  /* 0x000000000000794d */ /* 0x000fea0003800000 */
.L_x_2:
[----:B------:R-:W-:-:S00]  /*04e0*/  BRA `(.L_x_2) ;  /* 0xfffffffc00fc7947 */ /* 0x000fc0000383ffff */
[----:B------:R-:W-:-:S00]  /*04f0*/  NOP ;  /* 0x0000000000007918 */ /* 0x000fc00000000000 */
        /* <DEDUP_REMOVED lines=8> */
.L_x_3:


//--------------------- .nv.shared.reserved.0     --------------------------
	.section	.nv.shared.reserved.0,"aw",@nobits
	.weak		__nv_reservedSMEM_offset_0_alias
	.size		__nv_reservedSMEM_offset_0_alias, 0, 64
	.other		__nv_reservedSMEM_offset_0_alias,@"STO_CUDA_RESERVED_SHARED STV_DEFAULT"
__nv_reservedSMEM_offset_0_alias:
	.zero		0
	.zero		64


//--------------------- .nv.constant0.kernel_vexp10 --------------------------
	.section	.nv.constant0.kernel_vexp10,"a",@progbits
	.sectionflags	@""
	.align	4
.nv.constant0.kernel_vexp10:
	.zero		904


//--------------------- SYMBOLS --------------------------

	.type		.nv.reservedSmem.offset0,@object
	.size		.nv.reservedSmem.offset0,0x4
